//
// Generated by NVIDIA NVVM Compiler
//
// Compiler Build ID: CL-36424714
// Cuda compilation tools, release 13.0, V13.0.88
// Based on NVVM 20.0.0
//

.version 9.0
.target sm_100
.address_size 64

	// .globl	_Z11threenn_gpuiiiPKfS0_PfPi

.visible .entry _Z11threenn_gpuiiiPKfS0_PfPi(
	.param .u32 _Z11threenn_gpuiiiPKfS0_PfPi_param_0,
	.param .u32 _Z11threenn_gpuiiiPKfS0_PfPi_param_1,
	.param .u32 _Z11threenn_gpuiiiPKfS0_PfPi_param_2,
	.param .u64 .ptr .align 1 _Z11threenn_gpuiiiPKfS0_PfPi_param_3,
	.param .u64 .ptr .align 1 _Z11threenn_gpuiiiPKfS0_PfPi_param_4,
	.param .u64 .ptr .align 1 _Z11threenn_gpuiiiPKfS0_PfPi_param_5,
	.param .u64 .ptr .align 1 _Z11threenn_gpuiiiPKfS0_PfPi_param_6
)
{


	ret;

}


// ===== COMPILED SASS (sm_100) =====

	.target	sm_100

	.elftype	@"ET_EXEC"


//--------------------- .note.nv.tkinfo           --------------------------
	.section	.note.nv.tkinfo,"",@"SHT_NOTE"
	.sectionflags	@"SHF_NOTE_NV_TKINFO"
	.tkinfo
        /*0018*/ 	.word	0x00000002
        /*0030*/ 	.string	""
        /*0030*/ 	.string	"ptxas"
        /*0030*/ 	.string	"Cuda compilation tools, release 13.0, V13.0.88"
        /*0030*/ 	.string	"Build cuda_13.0.r13.0/compiler.36424714_0"
        /*0030*/ 	.string	"-arch sm_100 -m 64 "



//--------------------- .note.nv.cuinfo           --------------------------
	.section	.note.nv.cuinfo,"",@"SHT_NOTE"
	.sectionflags	@"SHF_NOTE_NV_CUINFO"
        /*0018*/ 	.short	0x0002
        /*001a*/ 	.short	0x0064
        /*001c*/ 	.short	0x0082
	.zero		2


//--------------------- .nv.info                  --------------------------
	.section	.nv.info,"",@"SHT_CUDA_INFO"
	.align	4


	//----- nvinfo : EIATTR_REGCOUNT
	.align		4
        /*0000*/ 	.byte	0x04, 0x2f
        /*0002*/ 	.short	(.L_1 - .L_0)
	.align		4
.L_0:
        /*0004*/ 	.word	index@(_Z11threenn_gpuiiiPKfS0_PfPi)
        /*0008*/ 	.word	0x00000004


	//----- nvinfo : EIATTR_FRAME_SIZE
	.align		4
.L_1:
        /*000c*/ 	.byte	0x04, 0x11
        /*000e*/ 	.short	(.L_3 - .L_2)
	.align		4
.L_2:
        /*0010*/ 	.word	index@(_Z11threenn_gpuiiiPKfS0_PfPi)
        /*0014*/ 	.word	0x00000000


	//----- nvinfo : EIATTR_MIN_STACK_SIZE
	.align		4
.L_3:
        /*0018*/ 	.byte	0x04, 0x12
        /*001a*/ 	.short	(.L_5 - .L_4)
	.align		4
.L_4:
        /*001c*/ 	.word	index@(_Z11threenn_gpuiiiPKfS0_PfPi)
        /*0020*/ 	.word	0x00000000
.L_5:


//--------------------- .nv.compat                --------------------------
	.section	.nv.compat,"",@"SHT_CUDA_COMPAT_INFO"
	.align	4
        /*0000*/ 	.byte	0x02, 0x09, 0x00, 0x00, 0x02, 0x02, 0x01, 0x00, 0x02, 0x05, 0x05, 0x00, 0x03, 0x07, 0x01, 0x01
        /*0010*/ 	.byte	0x02, 0x03, 0x00, 0x00, 0x02, 0x06, 0x01, 0x00, 0x04, 0x0b, 0x08, 0x00, 0x09, 0x00, 0x00, 0x00
        /*0020*/ 	.byte	0x00, 0x00, 0x00, 0x00


//--------------------- .nv.info._Z11threenn_gpuiiiPKfS0_PfPi --------------------------
	.section	.nv.info._Z11threenn_gpuiiiPKfS0_PfPi,"",@"SHT_CUDA_INFO"
	.sectionflags	@""
	.align	4


	//----- nvinfo : EIATTR_CUDA_API_VERSION
	.align		4
        /*0000*/ 	.byte	0x04, 0x37
        /*0002*/ 	.short	(.L_7 - .L_6)
.L_6:
        /*0004*/ 	.word	0x00000082


	//----- nvinfo : EIATTR_KPARAM_INFO
	.align		4
.L_7:
        /*0008*/ 	.byte	0x04, 0x17
        /*000a*/ 	.short	(.L_9 - .L_8)
.L_8:
        /*000c*/ 	.word	0x00000000
        /*0010*/ 	.short	0x0006
        /*0012*/ 	.short	0x0028
        /*0014*/ 	.byte	0x00, 0xf5, 0x21, 0x00


	//----- nvinfo : EIATTR_KPARAM_INFO
	.align		4
.L_9:
        /*0018*/ 	.byte	0x04, 0x17
        /*001a*/ 	.short	(.L_11 - .L_10)
.L_10:
        /*001c*/ 	.word	0x00000000
        /*0020*/ 	.short	0x0005
        /*0022*/ 	.short	0x0020
        /*0024*/ 	.byte	0x00, 0xf5, 0x21, 0x00


	//----- nvinfo : EIATTR_KPARAM_INFO
	.align		4
.L_11:
        /*0028*/ 	.byte	0x04, 0x17
        /*002a*/ 	.short	(.L_13 - .L_12)
.L_12:
        /*002c*/ 	.word	0x00000000
        /*0030*/ 	.short	0x0004
        /*0032*/ 	.short	0x0018
        /*0034*/ 	.byte	0x00, 0xf5, 0x21, 0x00


	//----- nvinfo : EIATTR_KPARAM_INFO
	.align		4
.L_13:
        /*0038*/ 	.byte	0x04, 0x17
        /*003a*/ 	.short	(.L_15 - .L_14)
.L_14:
        /*003c*/ 	.word	0x00000000
        /*0040*/ 	.short	0x0003
        /*0042*/ 	.short	0x0010
        /*0044*/ 	.byte	0x00, 0xf5, 0x21, 0x00


	//----- nvinfo : EIATTR_KPARAM_INFO
	.align		4
.L_15:
        /*0048*/ 	.byte	0x04, 0x17
        /*004a*/ 	.short	(.L_17 - .L_16)
.L_16:
        /*004c*/ 	.word	0x00000000
        /*0050*/ 	.short	0x0002
        /*0052*/ 	.short	0x0008
        /*0054*/ 	.byte	0x00, 0xf0, 0x11, 0x00


	//----- nvinfo : EIATTR_KPARAM_INFO
	.align		4
.L_17:
        /*0058*/ 	.byte	0x04, 0x17
        /*005a*/ 	.short	(.L_19 - .L_18)
.L_18:
        /*005c*/ 	.word	0x00000000
        /*0060*/ 	.short	0x0001
        /*0062*/ 	.short	0x0004
        /*0064*/ 	.byte	0x00, 0xf0, 0x11, 0x00


	//----- nvinfo : EIATTR_KPARAM_INFO
	.align		4
.L_19:
        /*0068*/ 	.byte	0x04, 0x17
        /*006a*/ 	.short	(.L_21 - .L_20)
.L_20:
        /*006c*/ 	.word	0x00000000
        /*0070*/ 	.short	0x0000
        /*0072*/ 	.short	0x0000
        /*0074*/ 	.byte	0x00, 0xf0, 0x11, 0x00


	//----- nvinfo : EIATTR_SPARSE_MMA_MASK
	.align		4
.L_21:
        /*0078*/ 	.byte	0x03, 0x50
        /*007a*/ 	.short	0x0000


	//----- nvinfo : EIATTR_MAXREG_COUNT
	.align		4
        /*007c*/ 	.byte	0x03, 0x1b
        /*007e*/ 	.short	0x00ff


	//----- nvinfo : EIATTR_MERCURY_ISA_VERSION
	.align		4
        /*0080*/ 	.byte	0x03, 0x5f
        /*0082*/ 	.short	0x0101


	//----- nvinfo : EIATTR_VRC_CTA_INIT_COUNT
	.align		4
        /*0084*/ 	.byte	0x02, 0x4a
	.zero		1
	.zero		1


	//----- nvinfo : EIATTR_EXIT_INSTR_OFFSETS
	.align		4
        /*0088*/ 	.byte	0x04, 0x1c
        /*008a*/ 	.short	(.L_23 - .L_22)


	//   ....[0]....
.L_22:
        /*008c*/ 	.word	0x00000010


	//----- nvinfo : EIATTR_CBANK_PARAM_SIZE
	.align		4
.L_23:
        /*0090*/ 	.byte	0x03, 0x19
        /*0092*/ 	.short	0x0030


	//----- nvinfo : EIATTR_PARAM_CBANK
	.align		4
        /*0094*/ 	.byte	0x04, 0x0a
        /*0096*/ 	.short	(.L_25 - .L_24)
	.align		4
.L_24:
        /*0098*/ 	.word	index@(.nv.constant0._Z11threenn_gpuiiiPKfS0_PfPi)
        /*009c*/ 	.short	0x0380
        /*009e*/ 	.short	0x0030


	//----- nvinfo : EIATTR_SW_WAR
	.align		4
.L_25:
        /*00a0*/ 	.byte	0x04, 0x36
        /*00a2*/ 	.short	(.L_27 - .L_26)
.L_26:
        /*00a4*/ 	.word	0x00000008
.L_27:


//--------------------- .nv.callgraph             --------------------------
	.section	.nv.callgraph,"",@"SHT_CUDA_CALLGRAPH"
	.align	4
	.sectionentsize	8
	.align		4
        /*0000*/ 	.word	0x00000000
	.align		4
        /*0004*/ 	.word	0xffffffff
	.align		4
        /*0008*/ 	.word	0x00000000
	.align		4
        /*000c*/ 	.word	0xfffffffe
	.align		4
        /*0010*/ 	.word	0x00000000
	.align		4
        /*0014*/ 	.word	0xfffffffd
	.align		4
        /*0018*/ 	.word	0x00000000
	.align		4
        /*001c*/ 	.word	0xfffffffc


//--------------------- .text._Z11threenn_gpuiiiPKfS0_PfPi --------------------------
	.section	.text._Z11threenn_gpuiiiPKfS0_PfPi,"ax",@progbits
	.align	128
        .global         _Z11threenn_gpuiiiPKfS0_PfPi
        .type           _Z11threenn_gpuiiiPKfS0_PfPi,@function
        .size           _Z11threenn_gpuiiiPKfS0_PfPi,(.L_x_1 - _Z11threenn_gpuiiiPKfS0_PfPi)
        .other          _Z11threenn_gpuiiiPKfS0_PfPi,@"STO_CUDA_ENTRY STV_DEFAULT"
_Z11threenn_gpuiiiPKfS0_PfPi:
.text._Z11threenn_gpuiiiPKfS0_PfPi:
[----:B------:R-:W-:Y:S01]  /*0000*/  LDC R1, c[0x0][0x37c] ;  /* 0x0000df00ff017b82 */ /* 0x000fe20000000800 */
[----:B------:R-:W-:Y:S05]  /*0010*/  EXIT ;  /* 0x000000000000794d */ /* 0x000fea0003800000 */
.L_x_0:
[----:B------:R-:W-:-:S00]  /*0020*/  BRA `(.L_x_0) ;  /* 0xfffffffc00fc7947 */ /* 0x000fc0000383ffff */
[----:B------:R-:W-:-:S00]  /*0030*/  NOP ;  /* 0x0000000000007918 */ /* 0x000fc00000000000 */
        /* <DEDUP_REMOVED lines=12> */
.L_x_1:


//--------------------- .nv.shared.reserved.0     --------------------------
	.section	.nv.shared.reserved.0,"aw",@nobits
	.weak		__nv_reservedSMEM_offset_0_alias
	.size		__nv_reservedSMEM_offset_0_alias, 0, 64
	.other		__nv_reservedSMEM_offset_0_alias,@"STO_CUDA_RESERVED_SHARED STV_DEFAULT"
__nv_reservedSMEM_offset_0_alias:
	.zero		0
	.zero		64


//--------------------- .nv.constant0._Z11threenn_gpuiiiPKfS0_PfPi --------------------------
	.section	.nv.constant0._Z11threenn_gpuiiiPKfS0_PfPi,"a",@progbits
	.sectionflags	@""
	.align	4
.nv.constant0._Z11threenn_gpuiiiPKfS0_PfPi:
	.zero		944


//--------------------- SYMBOLS --------------------------

	.type		.nv.reservedSmem.offset0,@object
	.size		.nv.reservedSmem.offset0,0x4
